//
// Generated by NVIDIA NVVM Compiler
//
// Compiler Build ID: CL-36424714
// Cuda compilation tools, release 13.0, V13.0.88
// Based on NVVM 20.0.0
//

.version 9.0
.target sm_100
.address_size 64

	// .globl	_Z8imrotatePhS_jjjjdd
// _ZZ8imrotatePhS_jjjjddE9PixBuffer has been demoted

.visible .entry _Z8imrotatePhS_jjjjdd(
	.param .u64 .ptr .align 1 _Z8imrotatePhS_jjjjdd_param_0,
	.param .u64 .ptr .align 1 _Z8imrotatePhS_jjjjdd_param_1,
	.param .u32 _Z8imrotatePhS_jjjjdd_param_2,
	.param .u32 _Z8imrotatePhS_jjjjdd_param_3,
	.param .u32 _Z8imrotatePhS_jjjjdd_param_4,
	.param .u32 _Z8imrotatePhS_jjjjdd_param_5,
	.param .f64 _Z8imrotatePhS_jjjjdd_param_6,
	.param .f64 _Z8imrotatePhS_jjjjdd_param_7
)
{
	.reg .pred 	%p<2>;
	.reg .b16 	%rs<7>;
	.reg .b32 	%r<32>;
	.reg .b64 	%rd<17>;
	.reg .b64 	%fd<23>;
	// demoted variable
	.shared .align 1 .b8 _ZZ8imrotatePhS_jjjjddE9PixBuffer[49152];
	ld.param.u64 	%rd1, [_Z8imrotatePhS_jjjjdd_param_0];
	ld.param.u64 	%rd2, [_Z8imrotatePhS_jjjjdd_param_1];
	ld.param.u32 	%r4, [_Z8imrotatePhS_jjjjdd_param_2];
	ld.param.u32 	%r5, [_Z8imrotatePhS_jjjjdd_param_3];
	ld.param.u32 	%r7, [_Z8imrotatePhS_jjjjdd_param_4];
	ld.param.u32 	%r6, [_Z8imrotatePhS_jjjjdd_param_5];
	ld.param.f64 	%fd1, [_Z8imrotatePhS_jjjjdd_param_6];
	ld.param.f64 	%fd2, [_Z8imrotatePhS_jjjjdd_param_7];
	mov.u32 	%r8, %ntid.x;
	mov.u32 	%r9, %ctaid.x;
	mov.u32 	%r1, %tid.x;
	div.u32 	%r2, %r9, %r7;
	mul.lo.s32 	%r10, %r2, %r7;
	sub.s32 	%r11, %r9, %r10;
	mad.lo.s32 	%r3, %r11, %r8, %r1;
	setp.ge.u32 	%p1, %r3, %r5;
	@%p1 bra 	$L__BB0_2;
	cvta.to.global.u64 	%rd3, %rd2;
	cvta.to.global.u64 	%rd4, %rd1;
	mul.lo.s32 	%r12, %r2, %r6;
	mad.lo.s32 	%r13, %r3, 3, %r12;
	shr.u32 	%r14, %r5, 1;
	shr.u32 	%r15, %r4, 1;
	cvt.rn.f64.s32 	%fd3, %r3;
	cvt.rn.f64.u32 	%fd4, %r14;
	sub.f64 	%fd5, %fd3, %fd4;
	cvt.rzi.s32.f64 	%r16, %fd5;
	sub.s32 	%r17, %r15, %r2;
	cvt.rn.f64.s32 	%fd6, %r17;
	cvt.rzi.s32.f64 	%r18, %fd6;
	cvt.rn.f64.s32 	%fd7, %r16;
	mul.f64 	%fd8, %fd1, %fd7;
	cvt.rn.f64.s32 	%fd9, %r18;
	mul.f64 	%fd10, %fd2, %fd9;
	sub.f64 	%fd11, %fd8, %fd10;
	mul.f64 	%fd12, %fd2, %fd7;
	fma.rn.f64 	%fd13, %fd1, %fd9, %fd12;
	cvt.rn.f64.u32 	%fd14, %r5;
	cvt.rn.f64.u32 	%fd15, %r4;
	mul.f64 	%fd16, %fd14, %fd14;
	fma.rn.f64 	%fd17, %fd15, %fd15, %fd16;
	sqrt.rn.f64 	%fd18, %fd17;
	min.u32 	%r19, %r5, %r4;
	cvt.rn.f64.u32 	%fd19, %r19;
	div.rn.f64 	%fd20, %fd19, %fd18;
	mul.f64 	%fd21, %fd20, %fd11;
	mul.f64 	%fd22, %fd20, %fd13;
	cvt.rzi.s32.f64 	%r20, %fd21;
	add.s32 	%r21, %r20, %r14;
	cvt.rzi.s32.f64 	%r22, %fd22;
	sub.s32 	%r23, %r15, %r22;
	mul.lo.s32 	%r24, %r23, %r6;
	mad.lo.s32 	%r25, %r21, 3, %r24;
	cvt.u64.u32 	%rd5, %r13;
	add.s64 	%rd6, %rd3, %rd5;
	ld.global.u8 	%rs1, [%rd6];
	mov.u32 	%r26, _ZZ8imrotatePhS_jjjjddE9PixBuffer;
	mad.lo.s32 	%r27, %r1, 3, %r26;
	st.shared.u8 	[%r27], %rs1;
	add.s32 	%r28, %r13, 1;
	cvt.u64.u32 	%rd7, %r28;
	add.s64 	%rd8, %rd3, %rd7;
	ld.global.u8 	%rs2, [%rd8];
	st.shared.u8 	[%r27+1], %rs2;
	add.s32 	%r29, %r13, 2;
	cvt.u64.u32 	%rd9, %r29;
	add.s64 	%rd10, %rd3, %rd9;
	ld.global.u8 	%rs3, [%rd10];
	st.shared.u8 	[%r27+2], %rs3;
	bar.sync 	0;
	ld.shared.u8 	%rs4, [%r27];
	cvt.u64.u32 	%rd11, %r25;
	add.s64 	%rd12, %rd4, %rd11;
	st.global.u8 	[%rd12], %rs4;
	ld.shared.u8 	%rs5, [%r27+1];
	add.s32 	%r30, %r25, 1;
	cvt.u64.u32 	%rd13, %r30;
	add.s64 	%rd14, %rd4, %rd13;
	st.global.u8 	[%rd14], %rs5;
	ld.shared.u8 	%rs6, [%r27+2];
	add.s32 	%r31, %r25, 2;
	cvt.u64.u32 	%rd15, %r31;
	add.s64 	%rd16, %rd4, %rd15;
	st.global.u8 	[%rd16], %rs6;
$L__BB0_2:
	ret;

}


// ===== COMPILED SASS (sm_100) =====

	.target	sm_100

	.elftype	@"ET_EXEC"


//--------------------- .note.nv.tkinfo           --------------------------
	.section	.note.nv.tkinfo,"",@"SHT_NOTE"
	.sectionflags	@"SHF_NOTE_NV_TKINFO"
	.tkinfo
        /*0018*/ 	.word	0x00000002
        /*0030*/ 	.string	""
        /*0030*/ 	.string	"ptxas"
        /*0030*/ 	.string	"Cuda compilation tools, release 13.0, V13.0.88"
        /*0030*/ 	.string	"Build cuda_13.0.r13.0/compiler.36424714_0"
        /*0030*/ 	.string	"-arch sm_100 -m 64 "



//--------------------- .note.nv.cuinfo           --------------------------
	.section	.note.nv.cuinfo,"",@"SHT_NOTE"
	.sectionflags	@"SHF_NOTE_NV_CUINFO"
        /*0018*/ 	.short	0x0002
        /*001a*/ 	.short	0x0064
        /*001c*/ 	.short	0x0082
	.zero		2


//--------------------- .nv.info                  --------------------------
	.section	.nv.info,"",@"SHT_CUDA_INFO"
	.align	4


	//----- nvinfo : EIATTR_REGCOUNT
	.align		4
        /*0000*/ 	.byte	0x04, 0x2f
        /*0002*/ 	.short	(.L_1 - .L_0)
	.align		4
.L_0:
        /*0004*/ 	.word	index@(_Z8imrotatePhS_jjjjdd)
        /*0008*/ 	.word	0x0000001d


	//----- nvinfo : EIATTR_FRAME_SIZE
	.align		4
.L_1:
        /*000c*/ 	.byte	0x04, 0x11
        /*000e*/ 	.short	(.L_3 - .L_2)
	.align		4
.L_2:
        /*0010*/ 	.word	index@($__internal_1_$__cuda_sm20_dsqrt_rn_f64_mediumpath_v1)
        /*0014*/ 	.word	0x00000000


	//----- nvinfo : EIATTR_FRAME_SIZE
	.align		4
.L_3:
        /*0018*/ 	.byte	0x04, 0x11
        /*001a*/ 	.short	(.L_5 - .L_4)
	.align		4
.L_4:
        /*001c*/ 	.word	index@($__internal_0_$__cuda_sm20_div_rn_f64_full)
        /*0020*/ 	.word	0x00000000


	//----- nvinfo : EIATTR_FRAME_SIZE
	.align		4
.L_5:
        /*0024*/ 	.byte	0x04, 0x11
        /*0026*/ 	.short	(.L_7 - .L_6)
	.align		4
.L_6:
        /*0028*/ 	.word	index@(_Z8imrotatePhS_jjjjdd)
        /*002c*/ 	.word	0x00000000


	//----- nvinfo : EIATTR_MIN_STACK_SIZE
	.align		4
.L_7:
        /*0030*/ 	.byte	0x04, 0x12
        /*0032*/ 	.short	(.L_9 - .L_8)
	.align		4
.L_8:
        /*0034*/ 	.word	index@(_Z8imrotatePhS_jjjjdd)
        /*0038*/ 	.word	0x00000000
.L_9:


//--------------------- .nv.compat                --------------------------
	.section	.nv.compat,"",@"SHT_CUDA_COMPAT_INFO"
	.align	4
        /*0000*/ 	.byte	0x02, 0x09, 0x00, 0x00, 0x02, 0x02, 0x01, 0x00, 0x02, 0x05, 0x05, 0x00, 0x03, 0x07, 0x01, 0x01
        /*0010*/ 	.byte	0x02, 0x03, 0x00, 0x00, 0x02, 0x06, 0x01, 0x00, 0x04, 0x0b, 0x08, 0x00, 0x01, 0x00, 0x00, 0x00
        /*0020*/ 	.byte	0x00, 0x00, 0x00, 0x00


//--------------------- .nv.info._Z8imrotatePhS_jjjjdd --------------------------
	.section	.nv.info._Z8imrotatePhS_jjjjdd,"",@"SHT_CUDA_INFO"
	.sectionflags	@""
	.align	4


	//----- nvinfo : EIATTR_CUDA_API_VERSION
	.align		4
        /*0000*/ 	.byte	0x04, 0x37
        /*0002*/ 	.short	(.L_11 - .L_10)
.L_10:
        /*0004*/ 	.word	0x00000082


	//----- nvinfo : EIATTR_KPARAM_INFO
	.align		4
.L_11:
        /*0008*/ 	.byte	0x04, 0x17
        /*000a*/ 	.short	(.L_13 - .L_12)
.L_12:
        /*000c*/ 	.word	0x00000000
        /*0010*/ 	.short	0x0007
        /*0012*/ 	.short	0x0028
        /*0014*/ 	.byte	0x00, 0xf0, 0x21, 0x00


	//----- nvinfo : EIATTR_KPARAM_INFO
	.align		4
.L_13:
        /*0018*/ 	.byte	0x04, 0x17
        /*001a*/ 	.short	(.L_15 - .L_14)
.L_14:
        /*001c*/ 	.word	0x00000000
        /*0020*/ 	.short	0x0006
        /*0022*/ 	.short	0x0020
        /*0024*/ 	.byte	0x00, 0xf0, 0x21, 0x00


	//----- nvinfo : EIATTR_KPARAM_INFO
	.align		4
.L_15:
        /*0028*/ 	.byte	0x04, 0x17
        /*002a*/ 	.short	(.L_17 - .L_16)
.L_16:
        /*002c*/ 	.word	0x00000000
        /*0030*/ 	.short	0x0005
        /*0032*/ 	.short	0x001c
        /*0034*/ 	.byte	0x00, 0xf0, 0x11, 0x00


	//----- nvinfo : EIATTR_KPARAM_INFO
	.align		4
.L_17:
        /*0038*/ 	.byte	0x04, 0x17
        /*003a*/ 	.short	(.L_19 - .L_18)
.L_18:
        /*003c*/ 	.word	0x00000000
        /*0040*/ 	.short	0x0004
        /*0042*/ 	.short	0x0018
        /*0044*/ 	.byte	0x00, 0xf0, 0x11, 0x00


	//----- nvinfo : EIATTR_KPARAM_INFO
	.align		4
.L_19:
        /*0048*/ 	.byte	0x04, 0x17
        /*004a*/ 	.short	(.L_21 - .L_20)
.L_20:
        /*004c*/ 	.word	0x00000000
        /*0050*/ 	.short	0x0003
        /*0052*/ 	.short	0x0014
        /*0054*/ 	.byte	0x00, 0xf0, 0x11, 0x00


	//----- nvinfo : EIATTR_KPARAM_INFO
	.align		4
.L_21:
        /*0058*/ 	.byte	0x04, 0x17
        /*005a*/ 	.short	(.L_23 - .L_22)
.L_22:
        /*005c*/ 	.word	0x00000000
        /*0060*/ 	.short	0x0002
        /*0062*/ 	.short	0x0010
        /*0064*/ 	.byte	0x00, 0xf0, 0x11, 0x00


	//----- nvinfo : EIATTR_KPARAM_INFO
	.align		4
.L_23:
        /*0068*/ 	.byte	0x04, 0x17
        /*006a*/ 	.short	(.L_25 - .L_24)
.L_24:
        /*006c*/ 	.word	0x00000000
        /*0070*/ 	.short	0x0001
        /*0072*/ 	.short	0x0008
        /*0074*/ 	.byte	0x00, 0xf5, 0x21, 0x00


	//----- nvinfo : EIATTR_KPARAM_INFO
	.align		4
.L_25:
        /*0078*/ 	.byte	0x04, 0x17
        /*007a*/ 	.short	(.L_27 - .L_26)
.L_26:
        /*007c*/ 	.word	0x00000000
        /*0080*/ 	.short	0x0000
        /*0082*/ 	.short	0x0000
        /*0084*/ 	.byte	0x00, 0xf5, 0x21, 0x00


	//----- nvinfo : EIATTR_SPARSE_MMA_MASK
	.align		4
.L_27:
        /*0088*/ 	.byte	0x03, 0x50
        /*008a*/ 	.short	0x0000


	//----- nvinfo : EIATTR_MAXREG_COUNT
	.align		4
        /*008c*/ 	.byte	0x03, 0x1b
        /*008e*/ 	.short	0x00ff


	//----- nvinfo : EIATTR_NUM_BARRIERS
	.align		4
        /*0090*/ 	.byte	0x02, 0x4c
        /*0092*/ 	.byte	0x01
	.zero		1


	//----- nvinfo : EIATTR_MERCURY_ISA_VERSION
	.align		4
        /*0094*/ 	.byte	0x03, 0x5f
        /*0096*/ 	.short	0x0101


	//----- nvinfo : EIATTR_VRC_CTA_INIT_COUNT
	.align		4
        /*0098*/ 	.byte	0x02, 0x4a
	.zero		1
	.zero		1


	//----- nvinfo : EIATTR_EXIT_INSTR_OFFSETS
	.align		4
        /*009c*/ 	.byte	0x04, 0x1c
        /*009e*/ 	.short	(.L_29 - .L_28)


	//   ....[0]....
.L_28:
        /*00a0*/ 	.word	0x000001c0


	//   ....[1]....
        /*00a4*/ 	.word	0x000008c0


	//----- nvinfo : EIATTR_CRS_STACK_SIZE
	.align		4
.L_29:
        /*00a8*/ 	.byte	0x04, 0x1e
        /*00aa*/ 	.short	(.L_31 - .L_30)
.L_30:
        /*00ac*/ 	.word	0x00000000


	//----- nvinfo : EIATTR_CBANK_PARAM_SIZE
	.align		4
.L_31:
        /*00b0*/ 	.byte	0x03, 0x19
        /*00b2*/ 	.short	0x0030


	//----- nvinfo : EIATTR_PARAM_CBANK
	.align		4
        /*00b4*/ 	.byte	0x04, 0x0a
        /*00b6*/ 	.short	(.L_33 - .L_32)
	.align		4
.L_32:
        /*00b8*/ 	.word	index@(.nv.constant0._Z8imrotatePhS_jjjjdd)
        /*00bc*/ 	.short	0x0380
        /*00be*/ 	.short	0x0030


	//----- nvinfo : EIATTR_SW_WAR
	.align		4
.L_33:
        /*00c0*/ 	.byte	0x04, 0x36
        /*00c2*/ 	.short	(.L_35 - .L_34)
.L_34:
        /*00c4*/ 	.word	0x00000008
.L_35:


//--------------------- .nv.callgraph             --------------------------
	.section	.nv.callgraph,"",@"SHT_CUDA_CALLGRAPH"
	.align	4
	.sectionentsize	8
	.align		4
        /*0000*/ 	.word	0x00000000
	.align		4
        /*0004*/ 	.word	0xffffffff
	.align		4
        /*0008*/ 	.word	0x00000000
	.align		4
        /*000c*/ 	.word	0xfffffffe
	.align		4
        /*0010*/ 	.word	0x00000000
	.align		4
        /*0014*/ 	.word	0xfffffffd
	.align		4
        /*0018*/ 	.word	0x00000000
	.align		4
        /*001c*/ 	.word	0xfffffffc


//--------------------- .text._Z8imrotatePhS_jjjjdd --------------------------
	.section	.text._Z8imrotatePhS_jjjjdd,"ax",@progbits
	.align	128
        .global         _Z8imrotatePhS_jjjjdd
        .type           _Z8imrotatePhS_jjjjdd,@function
        .size           _Z8imrotatePhS_jjjjdd,(.L_x_12 - _Z8imrotatePhS_jjjjdd)
        .other          _Z8imrotatePhS_jjjjdd,@"STO_CUDA_ENTRY STV_DEFAULT"
_Z8imrotatePhS_jjjjdd:
.text._Z8imrotatePhS_jjjjdd:
[----:B------:R-:W-:Y:S08]  /*0000*/  LDC R1, c[0x0][0x37c] ;  /* 0x0000df00ff017b82 */ /* 0x000ff00000000800 */
[----:B------:R-:W0:Y:S01]  /*0010*/  LDC R4, c[0x0][0x398] ;  /* 0x0000e600ff047b82 */ /* 0x000e220000000800 */
[----:B------:R-:W1:Y:S01]  /*0020*/  LDCU UR5, c[0x0][0x360] ;  /* 0x00006c00ff0577ac */ /* 0x000e620008000800 */
[----:B------:R-:W2:Y:S06]  /*0030*/  LDCU UR4, c[0x0][0x394] ;  /* 0x00007280ff0477ac */ /* 0x000eac0008000800 */
[----:B------:R-:W3:Y:S01]  /*0040*/  S2UR UR6, SR_CTAID.X ;  /* 0x00000000000679c3 */ /* 0x000ee20000002500 */
[----:B0-----:R-:W0:Y:S01]  /*0050*/  I2F.U32.RP R0, R4 ;  /* 0x0000000400007306 */ /* 0x001e220000209000 */
[----:B------:R-:W-:-:S07]  /*0060*/  ISETP.NE.U32.AND P2, PT, R4, RZ, PT ;  /* 0x000000ff0400720c */ /* 0x000fce0003f45070 */
[----:B0-----:R-:W0:Y:S02]  /*0070*/  MUFU.RCP R0, R0 ;  /* 0x0000000000007308 */ /* 0x001e240000001000 */
[----:B0-----:R-:W-:Y:S02]  /*0080*/  VIADD R2, R0, 0xffffffe ;  /* 0x0ffffffe00027836 */ /* 0x001fe40000000000 */
[----:B------:R-:W1:Y:S04]  /*0090*/  S2R R0, SR_TID.X ;  /* 0x0000000000007919 */ /* 0x000e680000002100 */
[----:B------:R0:W4:Y:S02]  /*00a0*/  F2I.FTZ.U32.TRUNC.NTZ R3, R2 ;  /* 0x0000000200037305 */ /* 0x000124000021f000 */
[----:B0-----:R-:W-:-:S02]  /*00b0*/  IMAD.MOV.U32 R2, RZ, RZ, RZ ;  /* 0x000000ffff027224 */ /* 0x001fc400078e00ff */
[----:B----4-:R-:W-:-:S04]  /*00c0*/  IMAD.MOV R5, RZ, RZ, -R3 ;  /* 0x000000ffff057224 */ /* 0x010fc800078e0a03 */
[----:B------:R-:W-:-:S04]  /*00d0*/  IMAD R5, R5, R4, RZ ;  /* 0x0000000405057224 */ /* 0x000fc800078e02ff */
[----:B------:R-:W-:-:S06]  /*00e0*/  IMAD.HI.U32 R3, R3, R5, R2 ;  /* 0x0000000503037227 */ /* 0x000fcc00078e0002 */
[----:B---3--:R-:W-:-:S04]  /*00f0*/  IMAD.HI.U32 R9, R3, UR6, RZ ;  /* 0x0000000603097c27 */ /* 0x008fc8000f8e00ff */
[----:B------:R-:W-:-:S04]  /*0100*/  IMAD.MOV R3, RZ, RZ, -R9 ;  /* 0x000000ffff037224 */ /* 0x000fc800078e0a09 */
[----:B------:R-:W-:-:S05]  /*0110*/  IMAD R3, R4, R3, UR6 ;  /* 0x0000000604037e24 */ /* 0x000fca000f8e0203 */
[----:B------:R-:W-:-:S13]  /*0120*/  ISETP.GE.U32.AND P0, PT, R3, R4, PT ;  /* 0x000000040300720c */ /* 0x000fda0003f06070 */
[----:B------:R-:W-:Y:S02]  /*0130*/  @P0 IMAD.IADD R3, R3, 0x1, -R4 ;  /* 0x0000000103030824 */ /* 0x000fe400078e0a04 */
[----:B------:R-:W-:-:S03]  /*0140*/  @P0 VIADD R9, R9, 0x1 ;  /* 0x0000000109090836 */ /* 0x000fc60000000000 */
[----:B------:R-:W-:-:S13]  /*0150*/  ISETP.GE.U32.AND P1, PT, R3, R4, PT ;  /* 0x000000040300720c */ /* 0x000fda0003f26070 */
[----:B------:R-:W-:Y:S01]  /*0160*/  @P1 VIADD R9, R9, 0x1 ;  /* 0x0000000109091836 */ /* 0x000fe20000000000 */
[----:B------:R-:W-:-:S05]  /*0170*/  @!P2 LOP3.LUT R9, RZ, R4, RZ, 0x33, !PT ;  /* 0x00000004ff09a212 */ /* 0x000fca00078e33ff */
[----:B------:R-:W-:-:S04]  /*0180*/  IMAD.MOV R3, RZ, RZ, -R9 ;  /* 0x000000ffff037224 */ /* 0x000fc800078e0a09 */
[----:B------:R-:W-:-:S04]  /*0190*/  IMAD R3, R4, R3, UR6 ;  /* 0x0000000604037e24 */ /* 0x000fc8000f8e0203 */
[----:B-1----:R-:W-:-:S05]  /*01a0*/  IMAD R8, R3, UR5, R0 ;  /* 0x0000000503087c24 */ /* 0x002fca000f8e0200 */
[----:B--2---:R-:W-:-:S13]  /*01b0*/  ISETP.GE.U32.AND P0, PT, R8, UR4, PT ;  /* 0x0000000408007c0c */ /* 0x004fda000bf06070 */
[----:B------:R-:W-:Y:S05]  /*01c0*/  @P0 EXIT ;  /* 0x000000000000094d */ /* 0x000fea0003800000 */
[----:B------:R-:W0:Y:S01]  /*01d0*/  LDCU UR5, c[0x0][0x390] ;  /* 0x00007200ff0577ac */ /* 0x000e220008000800 */
[----:B------:R-:W1:Y:S01]  /*01e0*/  I2F.F64.U32 R2, UR4 ;  /* 0x0000000400027d12 */ /* 0x000e620008201800 */
[----:B------:R-:W-:Y:S01]  /*01f0*/  IMAD.MOV.U32 R14, RZ, RZ, 0x0 ;  /* 0x00000000ff0e7424 */ /* 0x000fe200078e00ff */
[----:B------:R-:W-:Y:S01]  /*0200*/  USHF.R.U32.HI UR4, URZ, 0x1, UR4 ;  /* 0x00000001ff047899 */ /* 0x000fe20008011604 */
[----:B------:R-:W-:Y:S01]  /*0210*/  IMAD.MOV.U32 R15, RZ, RZ, 0x3fd80000 ;  /* 0x3fd80000ff0f7424 */ /* 0x000fe200078e00ff */
[----:B------:R-:W2:Y:S04]  /*0220*/  LDCU.128 UR8, c[0x0][0x3a0] ;  /* 0x00007400ff0877ac */ /* 0x000ea80008000c00 */
[----:B------:R-:W-:Y:S01]  /*0230*/  I2F.F64 R4, R8 ;  /* 0x0000000800047312 */ /* 0x000fe20000201c00 */
[----:B------:R-:W3:Y:S01]  /*0240*/  LDCU UR6, c[0x0][0x39c] ;  /* 0x00007380ff0677ac */ /* 0x000ee20008000800 */
[----:B-1----:R-:W-:-:S06]  /*0250*/  DMUL R2, R2, R2 ;  /* 0x0000000202027228 */ /* 0x002fcc0000000000 */
[----:B------:R-:W1:Y:S08]  /*0260*/  I2F.F64.U32 R6, UR4 ;  /* 0x0000000400067d12 */ /* 0x000e700008201800 */
[----:B0-----:R-:W0:Y:S01]  /*0270*/  I2F.F64.U32 R10, UR5 ;  /* 0x00000005000a7d12 */ /* 0x001e220008201800 */
[----:B------:R-:W-:-:S06]  /*0280*/  USHF.R.U32.HI UR5, URZ, 0x1, UR5 ;  /* 0x00000001ff057899 */ /* 0x000fcc0008011605 */
[C---:B------:R-:W-:Y:S01]  /*0290*/  IADD3 R16, PT, PT, -R9.reuse, UR5, RZ ;  /* 0x0000000509107c10 */ /* 0x040fe2000fffe1ff */
[----:B-1----:R-:W-:Y:S01]  /*02a0*/  DADD R4, R4, -R6 ;  /* 0x0000000004047229 */ /* 0x002fe20000000806 */
[----:B---3--:R-:W-:-:S04]  /*02b0*/  IMAD R9, R9, UR6, RZ ;  /* 0x0000000609097c24 */ /* 0x008fc8000f8e02ff */
[----:B------:R-:W1:Y:S01]  /*02c0*/  I2F.F64 R16, R16 ;  /* 0x0000001000107312 */ /* 0x000e620000201c00 */
[----:B------:R-:W-:Y:S01]  /*02d0*/  IMAD R8, R8, 0x3, R9 ;  /* 0x0000000308087824 */ /* 0x000fe200078e0209 */
[----:B0-----:R-:W-:-:S06]  /*02e0*/  DFMA R2, R10, R10, R2 ;  /* 0x0000000a0a02722b */ /* 0x001fcc0000000002 */
[----:B------:R-:W0:Y:S04]  /*02f0*/  MUFU.RSQ64H R11, R3 ;  /* 0x00000003000b7308 */ /* 0x000e280000001c00 */
[----:B------:R-:W-:-:S04]  /*0300*/  IADD3 R10, PT, PT, R3, -0x3500000, RZ ;  /* 0xfcb00000030a7810 */ /* 0x000fc80007ffe0ff */
[----:B------:R-:W3:Y:S01]  /*0310*/  F2I.F64.TRUNC R22, R4 ;  /* 0x0000000400167311 */ /* 0x000ee2000030d100 */
[----:B------:R-:W-:-:S07]  /*0320*/  ISETP.GE.U32.AND P0, PT, R10, 0x7ca00000, PT ;  /* 0x7ca000000a00780c */ /* 0x000fce0003f06070 */
[----:B-1----:R-:W1:Y:S01]  /*0330*/  F2I.F64.TRUNC R23, R16 ;  /* 0x0000001000177311 */ /* 0x002e62000030d100 */
[----:B0-----:R-:W-:-:S08]  /*0340*/  DMUL R6, R10, R10 ;  /* 0x0000000a0a067228 */ /* 0x001fd00000000000 */
[----:B------:R-:W-:Y:S02]  /*0350*/  DFMA R12, R2, -R6, 1 ;  /* 0x3ff00000020c742b */ /* 0x000fe40000000806 */
[----:B---3--:R-:W2:Y:S06]  /*0360*/  I2F.F64 R6, R22 ;  /* 0x0000001600067312 */ /* 0x008eac0000201c00 */
[----:B------:R-:W-:Y:S02]  /*0370*/  DFMA R14, R12, R14, 0.5 ;  /* 0x3fe000000c0e742b */ /* 0x000fe4000000000e */
[----:B------:R-:W-:Y:S01]  /*0380*/  DMUL R12, R10, R12 ;  /* 0x0000000c0a0c7228 */ /* 0x000fe20000000000 */
[----:B-1----:R-:W0:Y:S01]  /*0390*/  I2F.F64 R18, R23 ;  /* 0x0000001700127312 */ /* 0x002e220000201c00 */
[----:B--2---:R-:W-:-:S06]  /*03a0*/  DMUL R4, R6, UR10 ;  /* 0x0000000a06047c28 */ /* 0x004fcc0008000000 */
[----:B------:R-:W-:Y:S02]  /*03b0*/  DFMA R12, R14, R12, R10 ;  /* 0x0000000c0e0c722b */ /* 0x000fe4000000000a */
[----:B0-----:R-:W-:-:S06]  /*03c0*/  DMUL R20, R18, UR10 ;  /* 0x0000000a12147c28 */ /* 0x001fcc0008000000 */
[----:B------:R-:W-:Y:S02]  /*03d0*/  DMUL R14, R2, R12 ;  /* 0x0000000c020e7228 */ /* 0x000fe40000000000 */
[----:B------:R-:W-:Y:S01]  /*03e0*/  DFMA R4, R18, UR8, R4 ;  /* 0x0000000812047c2b */ /* 0x000fe20008000004 */
[----:B------:R-:W-:Y:S02]  /*03f0*/  VIADD R19, R13, 0xfff00000 ;  /* 0xfff000000d137836 */ /* 0x000fe40000000000 */
[----:B------:R-:W-:Y:S01]  /*0400*/  IMAD.MOV.U32 R18, RZ, RZ, R12 ;  /* 0x000000ffff127224 */ /* 0x000fe200078e000c */
[----:B------:R-:W-:Y:S02]  /*0410*/  DFMA R6, R6, UR8, -R20 ;  /* 0x0000000806067c2b */ /* 0x000fe40008000814 */
[----:B------:R-:W-:-:S08]  /*0420*/  DFMA R16, R14, -R14, R2 ;  /* 0x8000000e0e10722b */ /* 0x000fd00000000002 */
[----:B------:R-:W-:Y:S01]  /*0430*/  DFMA R20, R16, R18, R14 ;  /* 0x000000121014722b */ /* 0x000fe2000000000e */
[----:B------:R-:W-:Y:S10]  /*0440*/  @!P0 BRA `(.L_x_0) ;  /* 0x0000000000108947 */ /* 0x000ff40003800000 */
[----:B------:R-:W-:-:S07]  /*0450*/  MOV R20, 0x470 ;  /* 0x0000047000147802 */ /* 0x000fce0000000f00 */
[----:B------:R-:W-:Y:S05]  /*0460*/  CALL.REL.NOINC `($__internal_1_$__cuda_sm20_dsqrt_rn_f64_mediumpath_v1) ;  /* 0x0000000800907944 */ /* 0x000fea0003c00000 */
[----:B------:R-:W-:Y:S02]  /*0470*/  IMAD.MOV.U32 R20, RZ, RZ, R10 ;  /* 0x000000ffff147224 */ /* 0x000fe400078e000a */
[----:B------:R-:W-:-:S07]  /*0480*/  IMAD.MOV.U32 R21, RZ, RZ, R11 ;  /* 0x000000ffff157224 */ /* 0x000fce00078e000b */
.L_x_0:
[----:B------:R-:W0:Y:S01]  /*0490*/  MUFU.RCP64H R3, R21 ;  /* 0x0000001500037308 */ /* 0x000e220000001800 */
[----:B------:R-:W1:Y:S01]  /*04a0*/  LDCU.64 UR6, c[0x0][0x390] ;  /* 0x00007200ff0677ac */ /* 0x000e620008000a00 */
[----:B------:R-:W-:-:S06]  /*04b0*/  IMAD.MOV.U32 R2, RZ, RZ, 0x1 ;  /* 0x00000001ff027424 */ /* 0x000fcc00078e00ff */
[----:B0-----:R-:W-:Y:S01]  /*04c0*/  DFMA R10, R2, -R20, 1 ;  /* 0x3ff00000020a742b */ /* 0x001fe20000000814 */
[----:B-1----:R-:W-:-:S04]  /*04d0*/  UISETP.LT.U32.AND UP0, UPT, UR7, UR6, UPT ;  /* 0x000000060700728c */ /* 0x002fc8000bf01070 */
[----:B------:R-:W-:-:S03]  /*04e0*/  USEL UR6, UR7, UR6, UP0 ;  /* 0x0000000607067287 */ /* 0x000fc60008000000 */
[----:B------:R-:W-:-:S06]  /*04f0*/  DFMA R10, R10, R10, R10 ;  /* 0x0000000a0a0a722b */ /* 0x000fcc000000000a */
[----:B------:R-:W0:Y:S02]  /*0500*/  I2F.F64.U32 R14, UR6 ;  /* 0x00000006000e7d12 */ /* 0x000e240008201800 */
[----:B------:R-:W-:Y:S01]  /*0510*/  DFMA R10, R2, R10, R2 ;  /* 0x0000000a020a722b */ /* 0x000fe20000000002 */
[----:B------:R-:W1:Y:S07]  /*0520*/  LDCU.64 UR6, c[0x0][0x358] ;  /* 0x00006b00ff0677ac */ /* 0x000e6e0008000a00 */
[----:B------:R-:W-:Y:S01]  /*0530*/  DFMA R2, R10, -R20, 1 ;  /* 0x3ff000000a02742b */ /* 0x000fe20000000814 */
[----:B0-----:R-:W-:-:S07]  /*0540*/  FSETP.GEU.AND P1, PT, |R15|, 6.5827683646048100446e-37, PT ;  /* 0x036000000f00780b */ /* 0x001fce0003f2e200 */
[----:B------:R-:W-:-:S08]  /*0550*/  DFMA R2, R10, R2, R10 ;  /* 0x000000020a02722b */ /* 0x000fd0000000000a */
[----:B------:R-:W-:-:S08]  /*0560*/  DMUL R10, R14, R2 ;  /* 0x000000020e0a7228 */ /* 0x000fd00000000000 */
[----:B------:R-:W-:-:S08]  /*0570*/  DFMA R12, R10, -R20, R14 ;  /* 0x800000140a0c722b */ /* 0x000fd0000000000e */
[----:B------:R-:W-:-:S10]  /*0580*/  DFMA R2, R2, R12, R10 ;  /* 0x0000000c0202722b */ /* 0x000fd4000000000a */
[----:B------:R-:W-:-:S05]  /*0590*/  FFMA R9, RZ, R21, R3 ;  /* 0x00000015ff097223 */ /* 0x000fca0000000003 */
[----:B------:R-:W-:-:S13]  /*05a0*/  FSETP.GT.AND P0, PT, |R9|, 1.469367938527859385e-39, PT ;  /* 0x001000000900780b */ /* 0x000fda0003f04200 */
[----:B-1----:R-:W-:Y:S05]  /*05b0*/  @P0 BRA P1, `(.L_x_1) ;  /* 0x0000000000100947 */ /* 0x002fea0000800000 */
[----:B------:R-:W-:Y:S01]  /*05c0*/  MOV R10, R20 ;  /* 0x00000014000a7202 */ /* 0x000fe20000000f00 */
[----:B------:R-:W-:Y:S01]  /*05d0*/  IMAD.MOV.U32 R11, RZ, RZ, R21 ;  /* 0x000000ffff0b7224 */ /* 0x000fe200078e0015 */
[----:B------:R-:W-:-:S07]  /*05e0*/  MOV R22, 0x600 ;  /* 0x0000060000167802 */ /* 0x000fce0000000f00 */
[----:B------:R-:W-:Y:S05]  /*05f0*/  CALL.REL.NOINC `($__internal_0_$__cuda_sm20_div_rn_f64_full) ;  /* 0x0000000000b47944 */ /* 0x000fea0003c00000 */
.L_x_1:
[----:B------:R-:W0:Y:S01]  /*0600*/  LDCU.64 UR8, c[0x0][0x388] ;  /* 0x00007100ff0877ac */ /* 0x000e220008000a00 */
[C---:B------:R-:W-:Y:S02]  /*0610*/  VIADD R10, R8.reuse, 0x1 ;  /* 0x00000001080a7836 */ /* 0x040fe40000000000 */
[C---:B------:R-:W-:Y:S01]  /*0620*/  VIADD R12, R8.reuse, 0x2 ;  /* 0x00000002080c7836 */ /* 0x040fe20000000000 */
[----:B------:R-:W1:Y:S01]  /*0630*/  S2R R15, SR_CgaCtaId ;  /* 0x00000000000f7919 */ /* 0x000e620000008800 */
[----:B------:R-:W-:Y:S01]  /*0640*/  MOV R14, 0x400 ;  /* 0x00000400000e7802 */ /* 0x000fe20000000f00 */
[----:B------:R-:W-:Y:S01]  /*0650*/  DMUL R4, R4, R2 ;  /* 0x0000000204047228 */ /* 0x000fe20000000000 */
[----:B------:R-:W2:Y:S01]  /*0660*/  LDCU UR10, c[0x0][0x39c] ;  /* 0x00007380ff0a77ac */ /* 0x000ea20008000800 */
[----:B0-----:R-:W-:Y:S02]  /*0670*/  IADD3 R8, P0, PT, R8, UR8, RZ ;  /* 0x0000000808087c10 */ /* 0x001fe4000ff1e0ff */
[----:B------:R-:W-:-:S02]  /*0680*/  IADD3 R10, P1, PT, R10, UR8, RZ ;  /* 0x000000080a0a7c10 */ /* 0x000fc4000ff3e0ff */
[----:B------:R-:W-:Y:S01]  /*0690*/  IADD3 R12, P2, PT, R12, UR8, RZ ;  /* 0x000000080c0c7c10 */ /* 0x000fe2000ff5e0ff */
[----:B------:R-:W-:Y:S02]  /*06a0*/  IMAD.X R9, RZ, RZ, UR9, P0 ;  /* 0x00000009ff097e24 */ /* 0x000fe400080e06ff */
[----:B------:R-:W-:Y:S02]  /*06b0*/  IMAD.X R11, RZ, RZ, UR9, P1 ;  /* 0x00000009ff0b7e24 */ /* 0x000fe400088e06ff */
[----:B------:R-:W-:Y:S01]  /*06c0*/  IMAD.X R13, RZ, RZ, UR9, P2 ;  /* 0x00000009ff0d7e24 */ /* 0x000fe200090e06ff */
[----:B------:R-:W3:Y:S01]  /*06d0*/  LDG.E.U8 R8, desc[UR6][R8.64] ;  /* 0x0000000608087981 */ /* 0x000ee2000c1e1100 */
[----:B-1----:R-:W-:-:S03]  /*06e0*/  LEA R15, R15, R14, 0x18 ;  /* 0x0000000e0f0f7211 */ /* 0x002fc600078ec0ff */
[----:B------:R-:W4:Y:S01]  /*06f0*/  LDG.E.U8 R10, desc[UR6][R10.64] ;  /* 0x000000060a0a7981 */ /* 0x000f22000c1e1100 */
[----:B------:R-:W-:Y:S01]  /*0700*/  DMUL R6, R6, R2 ;  /* 0x0000000206067228 */ /* 0x000fe20000000000 */
[----:B------:R-:W0:Y:S01]  /*0710*/  F2I.F64.TRUNC R4, R4 ;  /* 0x0000000400047311 */ /* 0x000e22000030d100 */
[----:B------:R-:W1:Y:S01]  /*0720*/  LDCU.64 UR8, c[0x0][0x380] ;  /* 0x00007000ff0877ac */ /* 0x000e620008000a00 */
[----:B------:R-:W5:Y:S01]  /*0730*/  LDG.E.U8 R12, desc[UR6][R12.64] ;  /* 0x000000060c0c7981 */ /* 0x000f62000c1e1100 */
[----:B------:R-:W-:-:S06]  /*0740*/  IMAD R15, R0, 0x3, R15 ;  /* 0x00000003000f7824 */ /* 0x000fcc00078e020f */
[----:B------:R-:W1:Y:S01]  /*0750*/  F2I.F64.TRUNC R6, R6 ;  /* 0x0000000600067311 */ /* 0x000e62000030d100 */
[----:B0-----:R-:W-:-:S05]  /*0760*/  IADD3 R4, PT, PT, -R4, UR5, RZ ;  /* 0x0000000504047c10 */ /* 0x001fca000fffe1ff */
[----:B--2---:R-:W-:Y:S02]  /*0770*/  IMAD R3, R4, UR10, RZ ;  /* 0x0000000a04037c24 */ /* 0x004fe4000f8e02ff */
[----:B-1----:R-:W-:-:S04]  /*0780*/  VIADD R0, R6, UR4 ;  /* 0x0000000406007c36 */ /* 0x002fc80008000000 */
[----:B------:R-:W-:-:S04]  /*0790*/  IMAD R3, R0, 0x3, R3 ;  /* 0x0000000300037824 */ /* 0x000fc800078e0203 */
[C---:B------:R-:W-:Y:S01]  /*07a0*/  VIADD R0, R3.reuse, 0x2 ;  /* 0x0000000203007836 */ /* 0x040fe20000000000 */
[C---:B------:R-:W-:Y:S02]  /*07b0*/  IADD3 R4, PT, PT, R3.reuse, 0x1, RZ ;  /* 0x0000000103047810 */ /* 0x040fe40007ffe0ff */
[----:B------:R-:W-:Y:S02]  /*07c0*/  IADD3 R2, P0, PT, R3, UR8, RZ ;  /* 0x0000000803027c10 */ /* 0x000fe4000ff1e0ff */
[----:B------:R-:W-:Y:S02]  /*07d0*/  IADD3 R4, P1, PT, R4, UR8, RZ ;  /* 0x0000000804047c10 */ /* 0x000fe4000ff3e0ff */
[----:B------:R-:W-:Y:S01]  /*07e0*/  IADD3 R6, P2, PT, R0, UR8, RZ ;  /* 0x0000000800067c10 */ /* 0x000fe2000ff5e0ff */
[----:B------:R-:W-:Y:S02]  /*07f0*/  IMAD.X R3, RZ, RZ, UR9, P0 ;  /* 0x00000009ff037e24 */ /* 0x000fe400080e06ff */
[----:B------:R-:W-:-:S02]  /*0800*/  IMAD.X R5, RZ, RZ, UR9, P1 ;  /* 0x00000009ff057e24 */ /* 0x000fc400088e06ff */
[----:B------:R-:W-:Y:S01]  /*0810*/  IMAD.X R7, RZ, RZ, UR9, P2 ;  /* 0x00000009ff077e24 */ /* 0x000fe200090e06ff */
[----:B---3--:R-:W-:Y:S04]  /*0820*/  STS.U8 [R15], R8 ;  /* 0x000000080f007388 */ /* 0x008fe80000000000 */
[----:B----4-:R-:W-:Y:S04]  /*0830*/  STS.U8 [R15+0x1], R10 ;  /* 0x0000010a0f007388 */ /* 0x010fe80000000000 */
[----:B-----5:R-:W-:Y:S01]  /*0840*/  STS.U8 [R15+0x2], R12 ;  /* 0x0000020c0f007388 */ /* 0x020fe20000000000 */
[----:B------:R-:W-:Y:S06]  /*0850*/  BAR.SYNC.DEFER_BLOCKING 0x0 ;  /* 0x0000000000007b1d */ /* 0x000fec0000010000 */
[----:B------:R-:W0:Y:S04]  /*0860*/  LDS.U8 R9, [R15] ;  /* 0x000000000f097984 */ /* 0x000e280000000000 */
[----:B------:R-:W1:Y:S04]  /*0870*/  LDS.U8 R11, [R15+0x1] ;  /* 0x000001000f0b7984 */ /* 0x000e680000000000 */
[----:B------:R-:W2:Y:S04]  /*0880*/  LDS.U8 R13, [R15+0x2] ;  /* 0x000002000f0d7984 */ /* 0x000ea80000000000 */
[----:B0-----:R-:W-:Y:S04]  /*0890*/  STG.E.U8 desc[UR6][R2.64], R9 ;  /* 0x0000000902007986 */ /* 0x001fe8000c101106 */
[----:B-1----:R-:W-:Y:S04]  /*08a0*/  STG.E.U8 desc[UR6][R4.64], R11 ;  /* 0x0000000b04007986 */ /* 0x002fe8000c101106 */
[----:B--2---:R-:W-:Y:S01]  /*08b0*/  STG.E.U8 desc[UR6][R6.64], R13 ;  /* 0x0000000d06007986 */ /* 0x004fe2000c101106 */
[----:B------:R-:W-:Y:S05]  /*08c0*/  EXIT ;  /* 0x000000000000794d */ /* 0x000fea0003800000 */
        .weak           $__internal_0_$__cuda_sm20_div_rn_f64_full
        .type           $__internal_0_$__cuda_sm20_div_rn_f64_full,@function
        .size           $__internal_0_$__cuda_sm20_div_rn_f64_full,($__internal_1_$__cuda_sm20_dsqrt_rn_f64_mediumpath_v1 - $__internal_0_$__cuda_sm20_div_rn_f64_full)
$__internal_0_$__cuda_sm20_div_rn_f64_full:
[C---:B------:R-:W-:Y:S01]  /*08d0*/  FSETP.GEU.AND P0, PT, |R11|.reuse, 1.469367938527859385e-39, PT ;  /* 0x001000000b00780b */ /* 0x040fe20003f0e200 */
[----:B------:R-:W-:Y:S01]  /*08e0*/  IMAD.MOV.U32 R16, RZ, RZ, 0x1 ;  /* 0x00000001ff107424 */ /* 0x000fe200078e00ff */
[C---:B------:R-:W-:Y:S01]  /*08f0*/  LOP3.LUT R12, R11.reuse, 0x800fffff, RZ, 0xc0, !PT ;  /* 0x800fffff0b0c7812 */ /* 0x040fe200078ec0ff */
[----:B------:R-:W-:Y:S01]  /*0900*/  IMAD.MOV.U32 R23, RZ, RZ, 0x1ca00000 ;  /* 0x1ca00000ff177424 */ /* 0x000fe200078e00ff */
[----:B------:R-:W-:Y:S02]  /*0910*/  LOP3.LUT R20, R11, 0x7ff00000, RZ, 0xc0, !PT ;  /* 0x7ff000000b147812 */ /* 0x000fe400078ec0ff */
[----:B------:R-:W-:Y:S01]  /*0920*/  LOP3.LUT R13, R12, 0x3ff00000, RZ, 0xfc, !PT ;  /* 0x3ff000000c0d7812 */ /* 0x000fe200078efcff */
[----:B------:R-:W-:-:S06]  /*0930*/  IMAD.MOV.U32 R12, RZ, RZ, R10 ;  /* 0x000000ffff0c7224 */ /* 0x000fcc00078e000a */
[----:B------:R-:W-:-:S06]  /*0940*/  @!P0 DMUL R12, R10, 8.98846567431157953865e+307 ;  /* 0x7fe000000a0c8828 */ /* 0x000fcc0000000000 */
[----:B------:R-:W0:Y:S02]  /*0950*/  MUFU.RCP64H R17, R13 ;  /* 0x0000000d00117308 */ /* 0x000e240000001800 */
[----:B0-----:R-:W-:-:S08]  /*0960*/  DFMA R2, R16, -R12, 1 ;  /* 0x3ff000001002742b */ /* 0x001fd0000000080c */
[----:B------:R-:W-:-:S08]  /*0970*/  DFMA R2, R2, R2, R2 ;  /* 0x000000020202722b */ /* 0x000fd00000000002 */
[----:B------:R-:W-:Y:S01]  /*0980*/  DFMA R16, R16, R2, R16 ;  /* 0x000000021010722b */ /* 0x000fe20000000010 */
[----:B------:R-:W-:Y:S01]  /*0990*/  MOV R3, R15 ;  /* 0x0000000f00037202 */ /* 0x000fe20000000f00 */
[----:B------:R-:W-:-:S03]  /*09a0*/  IMAD.MOV.U32 R2, RZ, RZ, R14 ;  /* 0x000000ffff027224 */ /* 0x000fc600078e000e */
[----:B------:R-:W-:Y:S01]  /*09b0*/  LOP3.LUT R9, R3, 0x7ff00000, RZ, 0xc0, !PT ;  /* 0x7ff0000003097812 */ /* 0x000fe200078ec0ff */
[----:B------:R-:W-:Y:S02]  /*09c0*/  IMAD.MOV.U32 R14, RZ, RZ, R2 ;  /* 0x000000ffff0e7224 */ /* 0x000fe400078e0002 */
[----:B------:R-:W-:Y:S01]  /*09d0*/  DFMA R18, R16, -R12, 1 ;  /* 0x3ff000001012742b */ /* 0x000fe2000000080c */
[----:B------:R-:W-:Y:S01]  /*09e0*/  ISETP.GE.U32.AND P1, PT, R9, R20, PT ;  /* 0x000000140900720c */ /* 0x000fe20003f26070 */
[----:B------:R-:W-:-:S03]  /*09f0*/  IMAD.MOV.U32 R24, RZ, RZ, R9 ;  /* 0x000000ffff187224 */ /* 0x000fc600078e0009 */
[----:B------:R-:W-:Y:S02]  /*0a00*/  SEL R15, R23, 0x63400000, !P1 ;  /* 0x63400000170f7807 */ /* 0x000fe40004800000 */
[----:B------:R-:W-:Y:S01]  /*0a10*/  FSETP.GEU.AND P1, PT, |R3|, 1.469367938527859385e-39, PT ;  /* 0x001000000300780b */ /* 0x000fe20003f2e200 */
[----:B------:R-:W-:Y:S01]  /*0a20*/  DFMA R16, R16, R18, R16 ;  /* 0x000000121010722b */ /* 0x000fe20000000010 */
[----:B------:R-:W-:-:S11]  /*0a30*/  LOP3.LUT R15, R15, 0x800fffff, R3, 0xf8, !PT ;  /* 0x800fffff0f0f7812 */ /* 0x000fd600078ef803 */
[----:B------:R-:W-:Y:S05]  /*0a40*/  @P1 BRA `(.L_x_2) ;  /* 0x0000000000201947 */ /* 0x000fea0003800000 */
[----:B------:R-:W-:-:S04]  /*0a50*/  LOP3.LUT R18, R11, 0x7ff00000, RZ, 0xc0, !PT ;  /* 0x7ff000000b127812 */ /* 0x000fc800078ec0ff */
[----:B------:R-:W-:Y:S01]  /*0a60*/  ISETP.GE.U32.AND P1, PT, R9, R18, PT ;  /* 0x000000120900720c */ /* 0x000fe20003f26070 */
[----:B------:R-:W-:-:S03]  /*0a70*/  IMAD.MOV.U32 R18, RZ, RZ, RZ ;  /* 0x000000ffff127224 */ /* 0x000fc600078e00ff */
[----:B------:R-:W-:-:S04]  /*0a80*/  SEL R19, R23, 0x63400000, !P1 ;  /* 0x6340000017137807 */ /* 0x000fc80004800000 */
[----:B------:R-:W-:-:S04]  /*0a90*/  LOP3.LUT R19, R19, 0x80000000, R3, 0xf8, !PT ;  /* 0x8000000013137812 */ /* 0x000fc800078ef803 */
[----:B------:R-:W-:-:S06]  /*0aa0*/  LOP3.LUT R19, R19, 0x100000, RZ, 0xfc, !PT ;  /* 0x0010000013137812 */ /* 0x000fcc00078efcff */
[----:B------:R-:W-:-:S10]  /*0ab0*/  DFMA R14, R14, 2, -R18 ;  /* 0x400000000e0e782b */ /* 0x000fd40000000812 */
[----:B------:R-:W-:-:S07]  /*0ac0*/  LOP3.LUT R24, R15, 0x7ff00000, RZ, 0xc0, !PT ;  /* 0x7ff000000f187812 */ /* 0x000fce00078ec0ff */
.L_x_2:
[----:B------:R-:W-:Y:S01]  /*0ad0*/  VIADD R26, R24, 0xffffffff ;  /* 0xffffffff181a7836 */ /* 0x000fe20000000000 */
[----:B------:R-:W-:Y:S01]  /*0ae0*/  DMUL R18, R16, R14 ;  /* 0x0000000e10127228 */ /* 0x000fe20000000000 */
[----:B------:R-:W-:Y:S01]  /*0af0*/  IMAD.MOV.U32 R25, RZ, RZ, R20 ;  /* 0x000000ffff197224 */ /* 0x000fe200078e0014 */
[----:B------:R-:W-:Y:S02]  /*0b00*/  @!P0 LOP3.LUT R25, R13, 0x7ff00000, RZ, 0xc0, !PT ;  /* 0x7ff000000d198812 */ /* 0x000fe400078ec0ff */
[----:B------:R-:W-:Y:S02]  /*0b10*/  ISETP.GT.U32.AND P0, PT, R26, 0x7feffffe, PT ;  /* 0x7feffffe1a00780c */ /* 0x000fe40003f04070 */
[----:B------:R-:W-:Y:S02]  /*0b20*/  IADD3 R26, PT, PT, R25, -0x1, RZ ;  /* 0xffffffff191a7810 */ /* 0x000fe40007ffe0ff */
[----:B------:R-:W-:Y:S02]  /*0b30*/  DFMA R20, R18, -R12, R14 ;  /* 0x8000000c1214722b */ /* 0x000fe4000000000e */
[----:B------:R-:W-:-:S06]  /*0b40*/  ISETP.GT.U32.OR P0, PT, R26, 0x7feffffe, P0 ;  /* 0x7feffffe1a00780c */ /* 0x000fcc0000704470 */
[----:B------:R-:W-:-:S07]  /*0b50*/  DFMA R20, R16, R20, R18 ;  /* 0x000000141014722b */ /* 0x000fce0000000012 */
[----:B------:R-:W-:Y:S05]  /*0b60*/  @P0 BRA `(.L_x_3) ;  /* 0x00000000006c0947 */ /* 0x000fea0003800000 */
[----:B------:R-:W-:Y:S01]  /*0b70*/  LOP3.LUT R16, R11, 0x7ff00000, RZ, 0xc0, !PT ;  /* 0x7ff000000b107812 */ /* 0x000fe200078ec0ff */
[----:B------:R-:W-:-:S03]  /*0b80*/  IMAD.MOV.U32 R18, RZ, RZ, RZ ;  /* 0x000000ffff127224 */ /* 0x000fc600078e00ff */
[CC--:B------:R-:W-:Y:S02]  /*0b90*/  VIADDMNMX R2, R9.reuse, -R16.reuse, 0xb9600000, !PT ;  /* 0xb960000009027446 */ /* 0x0c0fe40007800910 */
[----:B------:R-:W-:Y:S02]  /*0ba0*/  ISETP.GE.U32.AND P0, PT, R9, R16, PT ;  /* 0x000000100900720c */ /* 0x000fe40003f06070 */
[----:B------:R-:W-:Y:S02]  /*0bb0*/  VIMNMX R2, PT, PT, R2, 0x46a00000, PT ;  /* 0x46a0000002027848 */ /* 0x000fe40003fe0100 */
[----:B------:R-:W-:-:S05]  /*0bc0*/  SEL R23, R23, 0x63400000, !P0 ;  /* 0x6340000017177807 */ /* 0x000fca0004000000 */
[----:B------:R-:W-:-:S04]  /*0bd0*/  IMAD.IADD R2, R2, 0x1, -R23 ;  /* 0x0000000102027824 */ /* 0x000fc800078e0a17 */
[----:B------:R-:W-:-:S06]  /*0be0*/  VIADD R19, R2, 0x7fe00000 ;  /* 0x7fe0000002137836 */ /* 0x000fcc0000000000 */
[----:B------:R-:W-:-:S10]  /*0bf0*/  DMUL R16, R20, R18 ;  /* 0x0000001214107228 */ /* 0x000fd40000000000 */
[----:B------:R-:W-:-:S13]  /*0c00*/  FSETP.GTU.AND P0, PT, |R17|, 1.469367938527859385e-39, PT ;  /* 0x001000001100780b */ /* 0x000fda0003f0c200 */
[----:B------:R-:W-:Y:S05]  /*0c10*/  @P0 BRA `(.L_x_4) ;  /* 0x0000000000940947 */ /* 0x000fea0003800000 */
[----:B------:R-:W-:Y:S01]  /*0c20*/  DFMA R12, R20, -R12, R14 ;  /* 0x8000000c140c722b */ /* 0x000fe2000000000e */
[----:B------:R-:W-:-:S09]  /*0c30*/  IMAD.MOV.U32 R18, RZ, RZ, RZ ;  /* 0x000000ffff127224 */ /* 0x000fd200078e00ff */
[C---:B------:R-:W-:Y:S02]  /*0c40*/  FSETP.NEU.AND P0, PT, R13.reuse, RZ, PT ;  /* 0x000000ff0d00720b */ /* 0x040fe40003f0d000 */
[----:B------:R-:W-:-:S04]  /*0c50*/  LOP3.LUT R3, R13, 0x80000000, R11, 0x48, !PT ;  /* 0x800000000d037812 */ /* 0x000fc800078e480b */
[----:B------:R-:W-:-:S07]  /*0c60*/  LOP3.LUT R19, R3, R19, RZ, 0xfc, !PT ;  /* 0x0000001303137212 */ /* 0x000fce00078efcff */
[----:B------:R-:W-:Y:S05]  /*0c70*/  @!P0 BRA `(.L_x_4) ;  /* 0x00000000007c8947 */ /* 0x000fea0003800000 */
[----:B------:R-:W-:Y:S01]  /*0c80*/  IMAD.MOV R11, RZ, RZ, -R2 ;  /* 0x000000ffff0b7224 */ /* 0x000fe200078e0a02 */
[----:B------:R-:W-:Y:S01]  /*0c90*/  DMUL.RP R18, R20, R18 ;  /* 0x0000001214127228 */ /* 0x000fe20000008000 */
[----:B------:R-:W-:Y:S01]  /*0ca0*/  IMAD.MOV.U32 R10, RZ, RZ, RZ ;  /* 0x000000ffff0a7224 */ /* 0x000fe200078e00ff */
[----:B------:R-:W-:-:S05]  /*0cb0*/  IADD3 R9, PT, PT, -R2, -0x43300000, RZ ;  /* 0xbcd0000002097810 */ /* 0x000fca0007ffe1ff */
[----:B------:R-:W-:-:S03]  /*0cc0*/  DFMA R10, R16, -R10, R20 ;  /* 0x8000000a100a722b */ /* 0x000fc60000000014 */
[----:B------:R-:W-:-:S07]  /*0cd0*/  LOP3.LUT R3, R19, R3, RZ, 0x3c, !PT ;  /* 0x0000000313037212 */ /* 0x000fce00078e3cff */
[----:B------:R-:W-:-:S04]  /*0ce0*/  FSETP.NEU.AND P0, PT, |R11|, R9, PT ;  /* 0x000000090b00720b */ /* 0x000fc80003f0d200 */
[----:B------:R-:W-:Y:S02]  /*0cf0*/  FSEL R16, R18, R16, !P0 ;  /* 0x0000001012107208 */ /* 0x000fe40004000000 */
[----:B------:R-:W-:Y:S01]  /*0d00*/  FSEL R17, R3, R17, !P0 ;  /* 0x0000001103117208 */ /* 0x000fe20004000000 */
[----:B------:R-:W-:Y:S06]  /*0d10*/  BRA `(.L_x_4) ;  /* 0x0000000000547947 */ /* 0x000fec0003800000 */
.L_x_3:
[----:B------:R-:W-:-:S14]  /*0d20*/  DSETP.NAN.AND P0, PT, R2, R2, PT ;  /* 0x000000020200722a */ /* 0x000fdc0003f08000 */
[----:B------:R-:W-:Y:S05]  /*0d30*/  @P0 BRA `(.L_x_5) ;  /* 0x0000000000440947 */ /* 0x000fea0003800000 */
[----:B------:R-:W-:-:S14]  /*0d40*/  DSETP.NAN.AND P0, PT, R10, R10, PT ;  /* 0x0000000a0a00722a */ /* 0x000fdc0003f08000 */
[----:B------:R-:W-:Y:S05]  /*0d50*/  @P0 BRA `(.L_x_6) ;  /* 0x0000000000300947 */ /* 0x000fea0003800000 */
[----:B------:R-:W-:Y:S01]  /*0d60*/  ISETP.NE.AND P0, PT, R24, R25, PT ;  /* 0x000000191800720c */ /* 0x000fe20003f05270 */
[----:B------:R-:W-:Y:S01]  /*0d70*/  IMAD.MOV.U32 R17, RZ, RZ, -0x80000 ;  /* 0xfff80000ff117424 */ /* 0x000fe200078e00ff */
[----:B------:R-:W-:-:S11]  /*0d80*/  MOV R16, 0x0 ;  /* 0x0000000000107802 */ /* 0x000fd60000000f00 */
[----:B------:R-:W-:Y:S05]  /*0d90*/  @!P0 BRA `(.L_x_4) ;  /* 0x0000000000348947 */ /* 0x000fea0003800000 */
[----:B------:R-:W-:Y:S02]  /*0da0*/  ISETP.NE.AND P0, PT, R24, 0x7ff00000, PT ;  /* 0x7ff000001800780c */ /* 0x000fe40003f05270 */
[----:B------:R-:W-:Y:S02]  /*0db0*/  LOP3.LUT R17, R3, 0x80000000, R11, 0x48, !PT ;  /* 0x8000000003117812 */ /* 0x000fe400078e480b */
[----:B------:R-:W-:-:S13]  /*0dc0*/  ISETP.EQ.OR P0, PT, R25, RZ, !P0 ;  /* 0x000000ff1900720c */ /* 0x000fda0004702670 */
[----:B------:R-:W-:Y:S01]  /*0dd0*/  @P0 LOP3.LUT R2, R17, 0x7ff00000, RZ, 0xfc, !PT ;  /* 0x7ff0000011020812 */ /* 0x000fe200078efcff */
[----:B------:R-:W-:Y:S02]  /*0de0*/  @!P0 IMAD.MOV.U32 R16, RZ, RZ, RZ ;  /* 0x000000ffff108224 */ /* 0x000fe400078e00ff */
[----:B------:R-:W-:Y:S02]  /*0df0*/  @P0 IMAD.MOV.U32 R16, RZ, RZ, RZ ;  /* 0x000000ffff100224 */ /* 0x000fe400078e00ff */
[----:B------:R-:W-:Y:S01]  /*0e00*/  @P0 IMAD.MOV.U32 R17, RZ, RZ, R2 ;  /* 0x000000ffff110224 */ /* 0x000fe200078e0002 */
[----:B------:R-:W-:Y:S06]  /*0e10*/  BRA `(.L_x_4) ;  /* 0x0000000000147947 */ /* 0x000fec0003800000 */
.L_x_6:
[----:B------:R-:W-:Y:S01]  /*0e20*/  LOP3.LUT R17, R11, 0x80000, RZ, 0xfc, !PT ;  /* 0x000800000b117812 */ /* 0x000fe200078efcff */
[----:B------:R-:W-:Y:S01]  /*0e30*/  IMAD.MOV.U32 R16, RZ, RZ, R10 ;  /* 0x000000ffff107224 */ /* 0x000fe200078e000a */
[----:B------:R-:W-:Y:S06]  /*0e40*/  BRA `(.L_x_4) ;  /* 0x0000000000087947 */ /* 0x000fec0003800000 */
.L_x_5:
[----:B------:R-:W-:Y:S01]  /*0e50*/  LOP3.LUT R17, R3, 0x80000, RZ, 0xfc, !PT ;  /* 0x0008000003117812 */ /* 0x000fe200078efcff */
[----:B------:R-:W-:-:S07]  /*0e60*/  IMAD.MOV.U32 R16, RZ, RZ, R2 ;  /* 0x000000ffff107224 */ /* 0x000fce00078e0002 */
.L_x_4:
[----:B------:R-:W-:Y:S01]  /*0e70*/  IMAD.MOV.U32 R23, RZ, RZ, 0x0 ;  /* 0x00000000ff177424 */ /* 0x000fe200078e00ff */
[----:B------:R-:W-:Y:S01]  /*0e80*/  MOV R2, R16 ;  /* 0x0000001000027202 */ /* 0x000fe20000000f00 */
[----:B------:R-:W-:Y:S02]  /*0e90*/  IMAD.MOV.U32 R3, RZ, RZ, R17 ;  /* 0x000000ffff037224 */ /* 0x000fe400078e0011 */
[----:B------:R-:W-:Y:S05]  /*0ea0*/  RET.REL.NODEC R22 `(_Z8imrotatePhS_jjjjdd) ;  /* 0xfffffff016547950 */ /* 0x000fea0003c3ffff */
        .weak           $__internal_1_$__cuda_sm20_dsqrt_rn_f64_mediumpath_v1
        .type           $__internal_1_$__cuda_sm20_dsqrt_rn_f64_mediumpath_v1,@function
        .size           $__internal_1_$__cuda_sm20_dsqrt_rn_f64_mediumpath_v1,(.L_x_12 - $__internal_1_$__cuda_sm20_dsqrt_rn_f64_mediumpath_v1)
$__internal_1_$__cuda_sm20_dsqrt_rn_f64_mediumpath_v1:
[----:B------:R-:W-:Y:S01]  /*0eb0*/  ISETP.GE.U32.AND P0, PT, R10, -0x3400000, PT ;  /* 0xfcc000000a00780c */ /* 0x000fe20003f06070 */
[----:B------:R-:W-:-:S12]  /*0ec0*/  IMAD.MOV.U32 R13, RZ, RZ, R19 ;  /* 0x000000ffff0d7224 */ /* 0x000fd800078e0013 */
[----:B------:R-:W-:Y:S05]  /*0ed0*/  @!P0 BRA `(.L_x_7) ;  /* 0x0000000000208947 */ /* 0x000fea0003800000 */
[----:B------:R-:W-:-:S10]  /*0ee0*/  DFMA.RM R12, R16, R12, R14 ;  /* 0x0000000c100c722b */ /* 0x000fd4000000400e */
[----:B------:R-:W-:-:S05]  /*0ef0*/  IADD3 R10, P0, PT, R12, 0x1, RZ ;  /* 0x000000010c0a7810 */ /* 0x000fca0007f1e0ff */
[----:B------:R-:W-:-:S06]  /*0f00*/  IMAD.X R11, RZ, RZ, R13, P0 ;  /* 0x000000ffff0b7224 */ /* 0x000fcc00000e060d */
[----:B------:R-:W-:-:S08]  /*0f10*/  DFMA.RP R2, -R12, R10, R2 ;  /* 0x0000000a0c02722b */ /* 0x000fd00000008102 */
[----:B------:R-:W-:-:S06]  /*0f20*/  DSETP.GT.AND P0, PT, R2, RZ, PT ;  /* 0x000000ff0200722a */ /* 0x000fcc0003f04000 */
[----:B------:R-:W-:Y:S02]  /*0f30*/  FSEL R10, R10, R12, P0 ;  /* 0x0000000c0a0a7208 */ /* 0x000fe40000000000 */
[----:B------:R-:W-:Y:S01]  /*0f40*/  FSEL R11, R11, R13, P0 ;  /* 0x0000000d0b0b7208 */ /* 0x000fe20000000000 */
[----:B------:R-:W-:Y:S06]  /*0f50*/  BRA `(.L_x_8) ;  /* 0x0000000000647947 */ /* 0x000fec0003800000 */
.L_x_7:
[----:B------:R-:W-:-:S14]  /*0f60*/  DSETP.NE.AND P0, PT, R2, RZ, PT ;  /* 0x000000ff0200722a */ /* 0x000fdc0003f05000 */
[----:B------:R-:W-:Y:S05]  /*0f70*/  @!P0 BRA `(.L_x_9) ;  /* 0x0000000000588947 */ /* 0x000fea0003800000 */
[----:B------:R-:W-:-:S13]  /*0f80*/  ISETP.GE.AND P0, PT, R3, RZ, PT ;  /* 0x000000ff0300720c */ /* 0x000fda0003f06270 */
[----:B------:R-:W-:Y:S02]  /*0f90*/  @!P0 IMAD.MOV.U32 R10, RZ, RZ, 0x0 ;  /* 0x00000000ff0a8424 */ /* 0x000fe400078e00ff */
[----:B------:R-:W-:Y:S01]  /*0fa0*/  @!P0 IMAD.MOV.U32 R11, RZ, RZ, -0x80000 ;  /* 0xfff80000ff0b8424 */ /* 0x000fe200078e00ff */
[----:B------:R-:W-:Y:S06]  /*0fb0*/  @!P0 BRA `(.L_x_8) ;  /* 0x00000000004c8947 */ /* 0x000fec0003800000 */
[----:B------:R-:W-:-:S13]  /*0fc0*/  ISETP.GT.AND P0, PT, R3, 0x7fefffff, PT ;  /* 0x7fefffff0300780c */ /* 0x000fda0003f04270 */
[----:B------:R-:W-:Y:S05]  /*0fd0*/  @P0 BRA `(.L_x_9) ;  /* 0x0000000000400947 */ /* 0x000fea0003800000 */
[----:B------:R-:W-:Y:S01]  /*0fe0*/  DMUL R2, R2, 8.11296384146066816958e+31 ;  /* 0x4690000002027828 */ /* 0x000fe20000000000 */
[----:B------:R-:W-:Y:S01]  /*0ff0*/  MOV R10, RZ ;  /* 0x000000ff000a7202 */ /* 0x000fe20000000f00 */
[----:B------:R-:W-:Y:S02]  /*1000*/  IMAD.MOV.U32 R14, RZ, RZ, 0x0 ;  /* 0x00000000ff0e7424 */ /* 0x000fe400078e00ff */
[----:B------:R-:W-:Y:S02]  /*1010*/  IMAD.MOV.U32 R15, RZ, RZ, 0x3fd80000 ;  /* 0x3fd80000ff0f7424 */ /* 0x000fe400078e00ff */
[----:B------:R-:W0:Y:S02]  /*1020*/  MUFU.RSQ64H R11, R3 ;  /* 0x00000003000b7308 */ /* 0x000e240000001c00 */
[----:B0-----:R-:W-:-:S08]  /*1030*/  DMUL R12, R10, R10 ;  /* 0x0000000a0a0c7228 */ /* 0x001fd00000000000 */
[----:B------:R-:W-:-:S08]  /*1040*/  DFMA R12, R2, -R12, 1 ;  /* 0x3ff00000020c742b */ /* 0x000fd0000000080c */
[----:B------:R-:W-:Y:S02]  /*1050*/  DFMA R14, R12, R14, 0.5 ;  /* 0x3fe000000c0e742b */ /* 0x000fe4000000000e */
[----:B------:R-:W-:-:S08]  /*1060*/  DMUL R12, R10, R12 ;  /* 0x0000000c0a0c7228 */ /* 0x000fd00000000000 */
[----:B------:R-:W-:-:S08]  /*1070*/  DFMA R12, R14, R12, R10 ;  /* 0x0000000c0e0c722b */ /* 0x000fd0000000000a */
[----:B------:R-:W-:Y:S02]  /*1080*/  DMUL R10, R2, R12 ;  /* 0x0000000c020a7228 */ /* 0x000fe40000000000 */
[----:B------:R-:W-:-:S06]  /*1090*/  VIADD R13, R13, 0xfff00000 ;  /* 0xfff000000d0d7836 */ /* 0x000fcc0000000000 */
[----:B------:R-:W-:-:S08]  /*10a0*/  DFMA R14, R10, -R10, R2 ;  /* 0x8000000a0a0e722b */ /* 0x000fd00000000002 */
[----:B------:R-:W-:-:S10]  /*10b0*/  DFMA R10, R12, R14, R10 ;  /* 0x0000000e0c0a722b */ /* 0x000fd4000000000a */
[----:B------:R-:W-:Y:S01]  /*10c0*/  VIADD R11, R11, 0xfcb00000 ;  /* 0xfcb000000b0b7836 */ /* 0x000fe20000000000 */
[----:B------:R-:W-:Y:S06]  /*10d0*/  BRA `(.L_x_8) ;  /* 0x0000000000047947 */ /* 0x000fec0003800000 */
.L_x_9:
[----:B------:R-:W-:-:S11]  /*10e0*/  DADD R10, R2, R2 ;  /* 0x00000000020a7229 */ /* 0x000fd60000000002 */
.L_x_8:
[----:B------:R-:W-:-:S04]  /*10f0*/  IMAD.MOV.U32 R21, RZ, RZ, 0x0 ;  /* 0x00000000ff157424 */ /* 0x000fc800078e00ff */
[----:B------:R-:W-:Y:S05]  /*1100*/  RET.REL.NODEC R20 `(_Z8imrotatePhS_jjjjdd) ;  /* 0xffffffec14bc7950 */ /* 0x000fea0003c3ffff */
.L_x_10:
[----:B------:R-:W-:-:S00]  /*1110*/  BRA `(.L_x_10) ;  /* 0xfffffffc00fc7947 */ /* 0x000fc0000383ffff */
[----:B------:R-:W-:-:S00]  /*1120*/  NOP ;  /* 0x0000000000007918 */ /* 0x000fc00000000000 */
        /* <DEDUP_REMOVED lines=13> */
.L_x_12:


//--------------------- .nv.shared._Z8imrotatePhS_jjjjdd --------------------------
	.section	.nv.shared._Z8imrotatePhS_jjjjdd,"aw",@nobits
	.sectionflags	@""
.nv.shared._Z8imrotatePhS_jjjjdd:
	.zero		50176


//--------------------- .nv.shared.reserved.0     --------------------------
	.section	.nv.shared.reserved.0,"aw",@nobits
	.weak		__nv_reservedSMEM_offset_0_alias
	.size		__nv_reservedSMEM_offset_0_alias, 0, 64
	.other		__nv_reservedSMEM_offset_0_alias,@"STO_CUDA_RESERVED_SHARED STV_DEFAULT"
__nv_reservedSMEM_offset_0_alias:
	.zero		0
	.zero		64


//--------------------- .nv.constant0._Z8imrotatePhS_jjjjdd --------------------------
	.section	.nv.constant0._Z8imrotatePhS_jjjjdd,"a",@progbits
	.sectionflags	@""
	.align	4
.nv.constant0._Z8imrotatePhS_jjjjdd:
	.zero		944


//--------------------- SYMBOLS --------------------------

	.type		.nv.reservedSmem.offset0,@object
	.size		.nv.reservedSmem.offset0,0x4
	.type		.nv.reservedSmem.cap,@object
	.size		.nv.reservedSmem.cap,0x4
